//
// Generated by NVIDIA NVVM Compiler
//
// Compiler Build ID: CL-36424714
// Cuda compilation tools, release 13.0, V13.0.88
// Based on NVVM 20.0.0
//

.version 9.0
.target sm_100
.address_size 64

	// .globl	_Z17tiledMatmulKernelPfS_S_iii
// _ZZ17tiledMatmulKernelPfS_S_iiiE3Mds has been demoted
// _ZZ17tiledMatmulKernelPfS_S_iiiE3Nds has been demoted

.visible .entry _Z17tiledMatmulKernelPfS_S_iii(
	.param .u64 .ptr .align 1 _Z17tiledMatmulKernelPfS_S_iii_param_0,
	.param .u64 .ptr .align 1 _Z17tiledMatmulKernelPfS_S_iii_param_1,
	.param .u64 .ptr .align 1 _Z17tiledMatmulKernelPfS_S_iii_param_2,
	.param .u32 _Z17tiledMatmulKernelPfS_S_iii_param_3,
	.param .u32 _Z17tiledMatmulKernelPfS_S_iii_param_4,
	.param .u32 _Z17tiledMatmulKernelPfS_S_iii_param_5
)
{
	.reg .pred 	%p<22>;
	.reg .b32 	%r<78>;
	.reg .b32 	%f<131>;
	.reg .b64 	%rd<13>;
	// demoted variable
	.shared .align 4 .b8 _ZZ17tiledMatmulKernelPfS_S_iiiE3Mds[1024];
	// demoted variable
	.shared .align 4 .b8 _ZZ17tiledMatmulKernelPfS_S_iiiE3Nds[1024];
	ld.param.u64 	%rd3, [_Z17tiledMatmulKernelPfS_S_iii_param_0];
	ld.param.u64 	%rd4, [_Z17tiledMatmulKernelPfS_S_iii_param_1];
	ld.param.u64 	%rd5, [_Z17tiledMatmulKernelPfS_S_iii_param_2];
	ld.param.u32 	%r33, [_Z17tiledMatmulKernelPfS_S_iii_param_3];
	ld.param.u32 	%r34, [_Z17tiledMatmulKernelPfS_S_iii_param_4];
	ld.param.u32 	%r35, [_Z17tiledMatmulKernelPfS_S_iii_param_5];
	mov.u32 	%r36, %ctaid.x;
	mov.u32 	%r37, %ctaid.y;
	mov.u32 	%r1, %tid.x;
	mov.u32 	%r2, %tid.y;
	shl.b32 	%r38, %r37, 4;
	add.s32 	%r3, %r38, %r2;
	shl.b32 	%r39, %r36, 4;
	add.s32 	%r4, %r39, %r1;
	cvt.rn.f32.s32 	%f23, %r34;
	mul.f32 	%f24, %f23, 0f3D800000;
	cvt.rpi.f32.f32 	%f1, %f24;
	setp.leu.f32 	%p1, %f1, 0f00000000;
	mov.f32 	%f129, 0f00000000;
	@%p1 bra 	$L__BB0_21;
	shl.b32 	%r41, %r2, 6;
	mov.u32 	%r42, _ZZ17tiledMatmulKernelPfS_S_iiiE3Mds;
	add.s32 	%r5, %r42, %r41;
	mul.lo.s32 	%r6, %r33, %r3;
	shl.b32 	%r43, %r1, 2;
	mov.u32 	%r44, _ZZ17tiledMatmulKernelPfS_S_iiiE3Nds;
	add.s32 	%r7, %r44, %r43;
	and.b32  	%r8, %r34, 15;
	and.b32  	%r9, %r34, 7;
	and.b32  	%r10, %r34, 2147483632;
	and.b32  	%r11, %r34, 3;
	neg.s32 	%r12, %r10;
	add.s32 	%r13, %r5, 32;
	add.s32 	%r14, %r7, 512;
	cvta.to.global.u64 	%rd1, %rd3;
	cvta.to.global.u64 	%rd2, %rd4;
	mov.f32 	%f129, 0f00000000;
	mov.b32 	%r71, 0;
$L__BB0_2:
	setp.ge.s32 	%p2, %r3, %r33;
	shl.b32 	%r16, %r71, 4;
	add.s32 	%r45, %r16, %r1;
	setp.ge.s32 	%p3, %r45, %r34;
	mov.f32 	%f120, 0f00000000;
	or.pred  	%p4, %p2, %p3;
	@%p4 bra 	$L__BB0_4;
	add.s32 	%r46, %r45, %r6;
	mul.wide.s32 	%rd6, %r46, 4;
	add.s64 	%rd7, %rd1, %rd6;
	ld.global.f32 	%f120, [%rd7];
$L__BB0_4:
	setp.ge.s32 	%p5, %r4, %r35;
	shl.b32 	%r47, %r1, 2;
	add.s32 	%r48, %r5, %r47;
	st.shared.f32 	[%r48], %f120;
	add.s32 	%r18, %r16, %r2;
	setp.ge.s32 	%p6, %r18, %r34;
	mov.f32 	%f121, 0f00000000;
	or.pred  	%p7, %p5, %p6;
	@%p7 bra 	$L__BB0_6;
	mad.lo.s32 	%r50, %r18, %r35, %r4;
	mul.wide.s32 	%rd8, %r50, 4;
	add.s64 	%rd9, %rd2, %rd8;
	ld.global.f32 	%f121, [%rd9];
$L__BB0_6:
	setp.lt.s32 	%p8, %r34, 1;
	shl.b32 	%r51, %r2, 6;
	mov.u32 	%r52, _ZZ17tiledMatmulKernelPfS_S_iiiE3Nds;
	add.s32 	%r53, %r52, %r51;
	add.s32 	%r55, %r53, %r47;
	st.shared.f32 	[%r55], %f121;
	bar.sync 	0;
	@%p8 bra 	$L__BB0_20;
	setp.lt.u32 	%p9, %r34, 16;
	mov.b32 	%r76, 0;
	@%p9 bra 	$L__BB0_10;
	mov.u32 	%r72, %r14;
	mov.u32 	%r73, %r13;
	mov.u32 	%r74, %r12;
$L__BB0_9:
	.pragma "nounroll";
	ld.shared.f32 	%f29, [%r73+-32];
	ld.shared.f32 	%f30, [%r72+-512];
	fma.rn.f32 	%f31, %f29, %f30, %f129;
	ld.shared.f32 	%f32, [%r73+-28];
	ld.shared.f32 	%f33, [%r72+-448];
	fma.rn.f32 	%f34, %f32, %f33, %f31;
	ld.shared.f32 	%f35, [%r73+-24];
	ld.shared.f32 	%f36, [%r72+-384];
	fma.rn.f32 	%f37, %f35, %f36, %f34;
	ld.shared.f32 	%f38, [%r73+-20];
	ld.shared.f32 	%f39, [%r72+-320];
	fma.rn.f32 	%f40, %f38, %f39, %f37;
	ld.shared.f32 	%f41, [%r73+-16];
	ld.shared.f32 	%f42, [%r72+-256];
	fma.rn.f32 	%f43, %f41, %f42, %f40;
	ld.shared.f32 	%f44, [%r73+-12];
	ld.shared.f32 	%f45, [%r72+-192];
	fma.rn.f32 	%f46, %f44, %f45, %f43;
	ld.shared.f32 	%f47, [%r73+-8];
	ld.shared.f32 	%f48, [%r72+-128];
	fma.rn.f32 	%f49, %f47, %f48, %f46;
	ld.shared.f32 	%f50, [%r73+-4];
	ld.shared.f32 	%f51, [%r72+-64];
	fma.rn.f32 	%f52, %f50, %f51, %f49;
	ld.shared.f32 	%f53, [%r73];
	ld.shared.f32 	%f54, [%r72];
	fma.rn.f32 	%f55, %f53, %f54, %f52;
	ld.shared.f32 	%f56, [%r73+4];
	ld.shared.f32 	%f57, [%r72+64];
	fma.rn.f32 	%f58, %f56, %f57, %f55;
	ld.shared.f32 	%f59, [%r73+8];
	ld.shared.f32 	%f60, [%r72+128];
	fma.rn.f32 	%f61, %f59, %f60, %f58;
	ld.shared.f32 	%f62, [%r73+12];
	ld.shared.f32 	%f63, [%r72+192];
	fma.rn.f32 	%f64, %f62, %f63, %f61;
	ld.shared.f32 	%f65, [%r73+16];
	ld.shared.f32 	%f66, [%r72+256];
	fma.rn.f32 	%f67, %f65, %f66, %f64;
	ld.shared.f32 	%f68, [%r73+20];
	ld.shared.f32 	%f69, [%r72+320];
	fma.rn.f32 	%f70, %f68, %f69, %f67;
	ld.shared.f32 	%f71, [%r73+24];
	ld.shared.f32 	%f72, [%r72+384];
	fma.rn.f32 	%f73, %f71, %f72, %f70;
	ld.shared.f32 	%f74, [%r73+28];
	ld.shared.f32 	%f75, [%r72+448];
	fma.rn.f32 	%f129, %f74, %f75, %f73;
	add.s32 	%r74, %r74, 16;
	add.s32 	%r73, %r73, 64;
	add.s32 	%r72, %r72, 1024;
	setp.ne.s32 	%p10, %r74, 0;
	mov.u32 	%r76, %r10;
	@%p10 bra 	$L__BB0_9;
$L__BB0_10:
	setp.eq.s32 	%p11, %r8, 0;
	@%p11 bra 	$L__BB0_20;
	add.s32 	%r57, %r8, -1;
	setp.lt.u32 	%p12, %r57, 7;
	@%p12 bra 	$L__BB0_13;
	shl.b32 	%r58, %r76, 2;
	add.s32 	%r59, %r5, %r58;
	ld.shared.f32 	%f77, [%r59];
	shl.b32 	%r60, %r76, 6;
	add.s32 	%r61, %r7, %r60;
	ld.shared.f32 	%f78, [%r61];
	fma.rn.f32 	%f79, %f77, %f78, %f129;
	ld.shared.f32 	%f80, [%r59+4];
	ld.shared.f32 	%f81, [%r61+64];
	fma.rn.f32 	%f82, %f80, %f81, %f79;
	ld.shared.f32 	%f83, [%r59+8];
	ld.shared.f32 	%f84, [%r61+128];
	fma.rn.f32 	%f85, %f83, %f84, %f82;
	ld.shared.f32 	%f86, [%r59+12];
	ld.shared.f32 	%f87, [%r61+192];
	fma.rn.f32 	%f88, %f86, %f87, %f85;
	ld.shared.f32 	%f89, [%r59+16];
	ld.shared.f32 	%f90, [%r61+256];
	fma.rn.f32 	%f91, %f89, %f90, %f88;
	ld.shared.f32 	%f92, [%r59+20];
	ld.shared.f32 	%f93, [%r61+320];
	fma.rn.f32 	%f94, %f92, %f93, %f91;
	ld.shared.f32 	%f95, [%r59+24];
	ld.shared.f32 	%f96, [%r61+384];
	fma.rn.f32 	%f97, %f95, %f96, %f94;
	ld.shared.f32 	%f98, [%r59+28];
	ld.shared.f32 	%f99, [%r61+448];
	fma.rn.f32 	%f129, %f98, %f99, %f97;
	add.s32 	%r76, %r76, 8;
$L__BB0_13:
	setp.eq.s32 	%p13, %r9, 0;
	@%p13 bra 	$L__BB0_20;
	add.s32 	%r62, %r9, -1;
	setp.lt.u32 	%p14, %r62, 3;
	@%p14 bra 	$L__BB0_16;
	shl.b32 	%r63, %r76, 2;
	add.s32 	%r64, %r5, %r63;
	ld.shared.f32 	%f101, [%r64];
	shl.b32 	%r65, %r76, 6;
	add.s32 	%r66, %r7, %r65;
	ld.shared.f32 	%f102, [%r66];
	fma.rn.f32 	%f103, %f101, %f102, %f129;
	ld.shared.f32 	%f104, [%r64+4];
	ld.shared.f32 	%f105, [%r66+64];
	fma.rn.f32 	%f106, %f104, %f105, %f103;
	ld.shared.f32 	%f107, [%r64+8];
	ld.shared.f32 	%f108, [%r66+128];
	fma.rn.f32 	%f109, %f107, %f108, %f106;
	ld.shared.f32 	%f110, [%r64+12];
	ld.shared.f32 	%f111, [%r66+192];
	fma.rn.f32 	%f129, %f110, %f111, %f109;
	add.s32 	%r76, %r76, 4;
$L__BB0_16:
	setp.eq.s32 	%p15, %r11, 0;
	@%p15 bra 	$L__BB0_20;
	setp.eq.s32 	%p16, %r11, 1;
	shl.b32 	%r67, %r76, 2;
	add.s32 	%r30, %r5, %r67;
	ld.shared.f32 	%f112, [%r30];
	shl.b32 	%r68, %r76, 6;
	add.s32 	%r31, %r7, %r68;
	ld.shared.f32 	%f113, [%r31];
	fma.rn.f32 	%f129, %f112, %f113, %f129;
	@%p16 bra 	$L__BB0_20;
	setp.eq.s32 	%p17, %r11, 2;
	ld.shared.f32 	%f114, [%r30+4];
	ld.shared.f32 	%f115, [%r31+64];
	fma.rn.f32 	%f129, %f114, %f115, %f129;
	@%p17 bra 	$L__BB0_20;
	ld.shared.f32 	%f116, [%r30+8];
	ld.shared.f32 	%f117, [%r31+128];
	fma.rn.f32 	%f129, %f116, %f117, %f129;
$L__BB0_20:
	bar.sync 	0;
	add.s32 	%r71, %r71, 1;
	cvt.rn.f32.u32 	%f118, %r71;
	setp.gt.f32 	%p18, %f1, %f118;
	@%p18 bra 	$L__BB0_2;
$L__BB0_21:
	setp.ge.s32 	%p19, %r3, %r33;
	setp.ge.s32 	%p20, %r4, %r35;
	or.pred  	%p21, %p19, %p20;
	@%p21 bra 	$L__BB0_23;
	mad.lo.s32 	%r70, %r35, %r3, %r4;
	cvta.to.global.u64 	%rd10, %rd5;
	mul.wide.u32 	%rd11, %r70, 4;
	add.s64 	%rd12, %rd10, %rd11;
	st.global.f32 	[%rd12], %f129;
$L__BB0_23:
	ret;

}


// ===== COMPILED SASS (sm_100) =====

	.target	sm_100

	.elftype	@"ET_EXEC"


//--------------------- .note.nv.tkinfo           --------------------------
	.section	.note.nv.tkinfo,"",@"SHT_NOTE"
	.sectionflags	@"SHF_NOTE_NV_TKINFO"
	.tkinfo
        /*0018*/ 	.word	0x00000002
        /*0030*/ 	.string	""
        /*0030*/ 	.string	"ptxas"
        /*0030*/ 	.string	"Cuda compilation tools, release 13.0, V13.0.88"
        /*0030*/ 	.string	"Build cuda_13.0.r13.0/compiler.36424714_0"
        /*0030*/ 	.string	"-arch sm_100 -m 64 "



//--------------------- .note.nv.cuinfo           --------------------------
	.section	.note.nv.cuinfo,"",@"SHT_NOTE"
	.sectionflags	@"SHF_NOTE_NV_CUINFO"
        /*0018*/ 	.short	0x0002
        /*001a*/ 	.short	0x0064
        /*001c*/ 	.short	0x0082
	.zero		2


//--------------------- .nv.info                  --------------------------
	.section	.nv.info,"",@"SHT_CUDA_INFO"
	.align	4


	//----- nvinfo : EIATTR_REGCOUNT
	.align		4
        /*0000*/ 	.byte	0x04, 0x2f
        /*0002*/ 	.short	(.L_1 - .L_0)
	.align		4
.L_0:
        /*0004*/ 	.word	index@(_Z17tiledMatmulKernelPfS_S_iii)
        /*0008*/ 	.word	0x00000020


	//----- nvinfo : EIATTR_FRAME_SIZE
	.align		4
.L_1:
        /*000c*/ 	.byte	0x04, 0x11
        /*000e*/ 	.short	(.L_3 - .L_2)
	.align		4
.L_2:
        /*0010*/ 	.word	index@(_Z17tiledMatmulKernelPfS_S_iii)
        /*0014*/ 	.word	0x00000000


	//----- nvinfo : EIATTR_MIN_STACK_SIZE
	.align		4
.L_3:
        /*0018*/ 	.byte	0x04, 0x12
        /*001a*/ 	.short	(.L_5 - .L_4)
	.align		4
.L_4:
        /*001c*/ 	.word	index@(_Z17tiledMatmulKernelPfS_S_iii)
        /*0020*/ 	.word	0x00000000
.L_5:


//--------------------- .nv.compat                --------------------------
	.section	.nv.compat,"",@"SHT_CUDA_COMPAT_INFO"
	.align	4
        /*0000*/ 	.byte	0x02, 0x09, 0x00, 0x00, 0x02, 0x02, 0x01, 0x00, 0x02, 0x05, 0x05, 0x00, 0x03, 0x07, 0x01, 0x01
        /*0010*/ 	.byte	0x02, 0x03, 0x00, 0x00, 0x02, 0x06, 0x01, 0x00, 0x04, 0x0b, 0x08, 0x00, 0x09, 0x00, 0x00, 0x00
        /*0020*/ 	.byte	0x00, 0x00, 0x00, 0x00


//--------------------- .nv.info._Z17tiledMatmulKernelPfS_S_iii --------------------------
	.section	.nv.info._Z17tiledMatmulKernelPfS_S_iii,"",@"SHT_CUDA_INFO"
	.sectionflags	@""
	.align	4


	//----- nvinfo : EIATTR_CUDA_API_VERSION
	.align		4
        /*0000*/ 	.byte	0x04, 0x37
        /*0002*/ 	.short	(.L_7 - .L_6)
.L_6:
        /*0004*/ 	.word	0x00000082


	//----- nvinfo : EIATTR_KPARAM_INFO
	.align		4
.L_7:
        /*0008*/ 	.byte	0x04, 0x17
        /*000a*/ 	.short	(.L_9 - .L_8)
.L_8:
        /*000c*/ 	.word	0x00000000
        /*0010*/ 	.short	0x0005
        /*0012*/ 	.short	0x0020
        /*0014*/ 	.byte	0x00, 0xf0, 0x11, 0x00


	//----- nvinfo : EIATTR_KPARAM_INFO
	.align		4
.L_9:
        /*0018*/ 	.byte	0x04, 0x17
        /*001a*/ 	.short	(.L_11 - .L_10)
.L_10:
        /*001c*/ 	.word	0x00000000
        /*0020*/ 	.short	0x0004
        /*0022*/ 	.short	0x001c
        /*0024*/ 	.byte	0x00, 0xf0, 0x11, 0x00


	//----- nvinfo : EIATTR_KPARAM_INFO
	.align		4
.L_11:
        /*0028*/ 	.byte	0x04, 0x17
        /*002a*/ 	.short	(.L_13 - .L_12)
.L_12:
        /*002c*/ 	.word	0x00000000
        /*0030*/ 	.short	0x0003
        /*0032*/ 	.short	0x0018
        /*0034*/ 	.byte	0x00, 0xf0, 0x11, 0x00


	//----- nvinfo : EIATTR_KPARAM_INFO
	.align		4
.L_13:
        /*0038*/ 	.byte	0x04, 0x17
        /*003a*/ 	.short	(.L_15 - .L_14)
.L_14:
        /*003c*/ 	.word	0x00000000
        /*0040*/ 	.short	0x0002
        /*0042*/ 	.short	0x0010
        /*0044*/ 	.byte	0x00, 0xf5, 0x21, 0x00


	//----- nvinfo : EIATTR_KPARAM_INFO
	.align		4
.L_15:
        /*0048*/ 	.byte	0x04, 0x17
        /*004a*/ 	.short	(.L_17 - .L_16)
.L_16:
        /*004c*/ 	.word	0x00000000
        /*0050*/ 	.short	0x0001
        /*0052*/ 	.short	0x0008
        /*0054*/ 	.byte	0x00, 0xf5, 0x21, 0x00


	//----- nvinfo : EIATTR_KPARAM_INFO
	.align		4
.L_17:
        /*0058*/ 	.byte	0x04, 0x17
        /*005a*/ 	.short	(.L_19 - .L_18)
.L_18:
        /*005c*/ 	.word	0x00000000
        /*0060*/ 	.short	0x0000
        /*0062*/ 	.short	0x0000
        /*0064*/ 	.byte	0x00, 0xf5, 0x21, 0x00


	//----- nvinfo : EIATTR_SPARSE_MMA_MASK
	.align		4
.L_19:
        /*0068*/ 	.byte	0x03, 0x50
        /*006a*/ 	.short	0x0000


	//----- nvinfo : EIATTR_MAXREG_COUNT
	.align		4
        /*006c*/ 	.byte	0x03, 0x1b
        /*006e*/ 	.short	0x00ff


	//----- nvinfo : EIATTR_NUM_BARRIERS
	.align		4
        /*0070*/ 	.byte	0x02, 0x4c
        /*0072*/ 	.byte	0x01
	.zero		1


	//----- nvinfo : EIATTR_MERCURY_ISA_VERSION
	.align		4
        /*0074*/ 	.byte	0x03, 0x5f
        /*0076*/ 	.short	0x0101


	//----- nvinfo : EIATTR_UNUSED_LOAD_BYTE_OFFSET
	.align		4
        /*0078*/ 	.byte	0x04, 0x44
        /*007a*/ 	.short	(.L_21 - .L_20)


	//   ....[0]....
.L_20:
        /*007c*/ 	.word	0x000009d0
        /*0080*/ 	.word	0x00000fff


	//----- nvinfo : EIATTR_VRC_CTA_INIT_COUNT
	.align		4
.L_21:
        /*0084*/ 	.byte	0x02, 0x4a
	.zero		1
	.zero		1


	//----- nvinfo : EIATTR_EXIT_INSTR_OFFSETS
	.align		4
        /*0088*/ 	.byte	0x04, 0x1c
        /*008a*/ 	.short	(.L_23 - .L_22)


	//   ....[0]....
.L_22:
        /*008c*/ 	.word	0x00000af0


	//   ....[1]....
        /*0090*/ 	.word	0x00000b40


	//----- nvinfo : EIATTR_CBANK_PARAM_SIZE
	.align		4
.L_23:
        /*0094*/ 	.byte	0x03, 0x19
        /*0096*/ 	.short	0x0024


	//----- nvinfo : EIATTR_PARAM_CBANK
	.align		4
        /*0098*/ 	.byte	0x04, 0x0a
        /*009a*/ 	.short	(.L_25 - .L_24)
	.align		4
.L_24:
        /*009c*/ 	.word	index@(.nv.constant0._Z17tiledMatmulKernelPfS_S_iii)
        /*00a0*/ 	.short	0x0380
        /*00a2*/ 	.short	0x0024


	//----- nvinfo : EIATTR_SW_WAR
	.align		4
.L_25:
        /*00a4*/ 	.byte	0x04, 0x36
        /*00a6*/ 	.short	(.L_27 - .L_26)
.L_26:
        /*00a8*/ 	.word	0x00000008
.L_27:


//--------------------- .nv.callgraph             --------------------------
	.section	.nv.callgraph,"",@"SHT_CUDA_CALLGRAPH"
	.align	4
	.sectionentsize	8
	.align		4
        /*0000*/ 	.word	0x00000000
	.align		4
        /*0004*/ 	.word	0xffffffff
	.align		4
        /*0008*/ 	.word	0x00000000
	.align		4
        /*000c*/ 	.word	0xfffffffe
	.align		4
        /*0010*/ 	.word	0x00000000
	.align		4
        /*0014*/ 	.word	0xfffffffd
	.align		4
        /*0018*/ 	.word	0x00000000
	.align		4
        /*001c*/ 	.word	0xfffffffc


//--------------------- .text._Z17tiledMatmulKernelPfS_S_iii --------------------------
	.section	.text._Z17tiledMatmulKernelPfS_S_iii,"ax",@progbits
	.align	128
        .global         _Z17tiledMatmulKernelPfS_S_iii
        .type           _Z17tiledMatmulKernelPfS_S_iii,@function
        .size           _Z17tiledMatmulKernelPfS_S_iii,(.L_x_8 - _Z17tiledMatmulKernelPfS_S_iii)
        .other          _Z17tiledMatmulKernelPfS_S_iii,@"STO_CUDA_ENTRY STV_DEFAULT"
_Z17tiledMatmulKernelPfS_S_iii:
.text._Z17tiledMatmulKernelPfS_S_iii:
[----:B------:R-:W-:Y:S08]  /*0000*/  LDC R1, c[0x0][0x37c] ;  /* 0x0000df00ff017b82 */ /* 0x000ff00000000800 */
[----:B------:R-:W0:Y:S01]  /*0010*/  LDC R7, c[0x0][0x39c] ;  /* 0x0000e700ff077b82 */ /* 0x000e220000000800 */
[----:B------:R-:W1:Y:S01]  /*0020*/  S2R R23, SR_CTAID.Y ;  /* 0x0000000000177919 */ /* 0x000e620000002600 */
[----:B------:R-:W2:Y:S01]  /*0030*/  LDCU.64 UR8, c[0x0][0x358] ;  /* 0x00006b00ff0877ac */ /* 0x000ea20008000a00 */
[----:B------:R-:W-:Y:S01]  /*0040*/  HFMA2 R27, -RZ, RZ, 0, 0 ;  /* 0x00000000ff1b7431 */ /* 0x000fe200000001ff */
[----:B------:R-:W1:Y:S01]  /*0050*/  S2R R0, SR_TID.Y ;  /* 0x0000000000007919 */ /* 0x000e620000002200 */
[----:B------:R-:W3:Y:S01]  /*0060*/  S2R R5, SR_CTAID.X ;  /* 0x0000000000057919 */ /* 0x000ee20000002500 */
[----:B------:R-:W3:Y:S01]  /*0070*/  S2R R2, SR_TID.X ;  /* 0x0000000000027919 */ /* 0x000ee20000002100 */
[----:B0-----:R-:W-:-:S05]  /*0080*/  I2FP.F32.S32 R3, R7 ;  /* 0x0000000700037245 */ /* 0x001fca0000201400 */
[----:B------:R-:W-:-:S04]  /*0090*/  FMUL R3, R3, 0.0625 ;  /* 0x3d80000003037820 */ /* 0x000fc80000400000 */
[----:B------:R-:W0:Y:S01]  /*00a0*/  FRND.CEIL R20, R3 ;  /* 0x0000000300147307 */ /* 0x000e220000209000 */
[----:B-1----:R-:W-:Y:S01]  /*00b0*/  LEA R23, R23, R0, 0x4 ;  /* 0x0000000017177211 */ /* 0x002fe200078e20ff */
[----:B---3--:R-:W-:Y:S01]  /*00c0*/  IMAD R22, R5, 0x10, R2 ;  /* 0x0000001005167824 */ /* 0x008fe200078e0202 */
[----:B0-----:R-:W-:-:S13]  /*00d0*/  FSETP.GT.AND P0, PT, R20, RZ, PT ;  /* 0x000000ff1400720b */ /* 0x001fda0003f04000 */
[----:B--2---:R-:W-:Y:S05]  /*00e0*/  @!P0 BRA `(.L_x_0) ;  /* 0x0000000800708947 */ /* 0x004fea0003800000 */
[----:B------:R-:W0:Y:S01]  /*00f0*/  S2UR UR6, SR_CgaCtaId ;  /* 0x00000000000679c3 */ /* 0x000e220000008800 */
[----:B------:R-:W-:Y:S01]  /*0100*/  UMOV UR4, 0x400 ;  /* 0x0000040000047882 */ /* 0x000fe20000000000 */
[C---:B------:R-:W-:Y:S01]  /*0110*/  LOP3.LUT R16, R7.reuse, 0x7ffffff0, RZ, 0xc0, !PT ;  /* 0x7ffffff007107812 */ /* 0x040fe200078ec0ff */
[----:B------:R-:W-:Y:S01]  /*0120*/  UIADD3 UR5, UPT, UPT, UR4, 0x400, URZ ;  /* 0x0000040004057890 */ /* 0x000fe2000fffe0ff */
[C---:B------:R-:W-:Y:S02]  /*0130*/  LOP3.LUT R18, R7.reuse, 0xf, RZ, 0xc0, !PT ;  /* 0x0000000f07127812 */ /* 0x040fe400078ec0ff */
[C---:B------:R-:W-:Y:S01]  /*0140*/  LOP3.LUT R17, R7.reuse, 0x7, RZ, 0xc0, !PT ;  /* 0x0000000707117812 */ /* 0x040fe200078ec0ff */
[----:B------:R-:W-:Y:S01]  /*0150*/  IMAD.MOV R4, RZ, RZ, -R16 ;  /* 0x000000ffff047224 */ /* 0x000fe200078e0a10 */
[----:B------:R-:W-:Y:S02]  /*0160*/  LOP3.LUT R7, R7, 0x3, RZ, 0xc0, !PT ;  /* 0x0000000307077812 */ /* 0x000fe400078ec0ff */
[----:B------:R-:W-:-:S02]  /*0170*/  MOV R27, RZ ;  /* 0x000000ff001b7202 */ /* 0x000fc40000000f00 */
[----:B------:R-:W-:Y:S01]  /*0180*/  MOV R3, RZ ;  /* 0x000000ff00037202 */ /* 0x000fe20000000f00 */
[----:B0-----:R-:W-:Y:S02]  /*0190*/  ULEA UR4, UR6, UR4, 0x18 ;  /* 0x0000000406047291 */ /* 0x001fe4000f8ec0ff */
[----:B------:R-:W-:-:S04]  /*01a0*/  ULEA UR5, UR6, UR5, 0x18 ;  /* 0x0000000506057291 */ /* 0x000fc8000f8ec0ff */
[----:B------:R-:W-:Y:S02]  /*01b0*/  LEA R21, R0, UR4, 0x6 ;  /* 0x0000000400157c11 */ /* 0x000fe4000f8e30ff */
[----:B------:R-:W-:Y:S02]  /*01c0*/  LEA R19, R2, UR5, 0x2 ;  /* 0x0000000502137c11 */ /* 0x000fe4000f8e10ff */
[----:B------:R-:W-:Y:S02]  /*01d0*/  IADD3 R6, PT, PT, R21, 0x20, RZ ;  /* 0x0000002015067810 */ /* 0x000fe40007ffe0ff */
[----:B------:R-:W-:-:S07]  /*01e0*/  IADD3 R5, PT, PT, R19, 0x200, RZ ;  /* 0x0000020013057810 */ /* 0x000fce0007ffe0ff */
.L_x_6:
[----:B0-----:R-:W0:Y:S01]  /*01f0*/  LDCU.64 UR6, c[0x0][0x398] ;  /* 0x00007300ff0677ac */ /* 0x001e220008000a00 */
[C---:B------:R-:W-:Y:S01]  /*0200*/  IMAD R12, R3.reuse, 0x10, R2 ;  /* 0x00000010030c7824 */ /* 0x040fe200078e0202 */
[----:B------:R-:W-:Y:S01]  /*0210*/  LEA R15, R3, R0, 0x4 ;  /* 0x00000000030f7211 */ /* 0x000fe200078e20ff */
[----:B------:R-:W-:Y:S01]  /*0220*/  IMAD.MOV.U32 R14, RZ, RZ, RZ ;  /* 0x000000ffff0e7224 */ /* 0x000fe200078e00ff */
[----:B------:R-:W1:Y:S02]  /*0230*/  LDCU UR4, c[0x0][0x3a0] ;  /* 0x00007400ff0477ac */ /* 0x000e640008000800 */
[----:B0-----:R-:W-:Y:S02]  /*0240*/  ISETP.GE.AND P1, PT, R12, UR7, PT ;  /* 0x000000070c007c0c */ /* 0x001fe4000bf26270 */
[----:B------:R-:W-:Y:S02]  /*0250*/  ISETP.GE.AND P0, PT, R15, UR7, PT ;  /* 0x000000070f007c0c */ /* 0x000fe4000bf06270 */
[----:B------:R-:W-:-:S02]  /*0260*/  ISETP.GE.OR P1, PT, R23, UR6, P1 ;  /* 0x0000000617007c0c */ /* 0x000fc40008f26670 */
[----:B-1----:R-:W-:-:S11]  /*0270*/  ISETP.GE.OR P0, PT, R22, UR4, P0 ;  /* 0x0000000416007c0c */ /* 0x002fd60008706670 */
[----:B------:R-:W0:Y:S01]  /*0280*/  @!P1 LDC.64 R10, c[0x0][0x380] ;  /* 0x0000e000ff0a9b82 */ /* 0x000e220000000a00 */
[----:B------:R-:W-:Y:S01]  /*0290*/  @!P1 IMAD R13, R23, UR6, R12 ;  /* 0x00000006170d9c24 */ /* 0x000fe2000f8e020c */
[----:B------:R-:W-:Y:S01]  /*02a0*/  MOV R12, RZ ;  /* 0x000000ff000c7202 */ /* 0x000fe20000000f00 */
[----:B------:R-:W-:-:S05]  /*02b0*/  @!P0 IMAD R15, R15, UR4, R22 ;  /* 0x000000040f0f8c24 */ /* 0x000fca000f8e0216 */
[----:B------:R-:W1:Y:S01]  /*02c0*/  @!P0 LDC.64 R8, c[0x0][0x388] ;  /* 0x0000e200ff088b82 */ /* 0x000e620000000a00 */
[----:B0-----:R-:W-:-:S05]  /*02d0*/  @!P1 IMAD.WIDE R10, R13, 0x4, R10 ;  /* 0x000000040d0a9825 */ /* 0x001fca00078e020a */
[----:B------:R-:W2:Y:S01]  /*02e0*/  @!P1 LDG.E R12, desc[UR8][R10.64] ;  /* 0x000000080a0c9981 */ /* 0x000ea2000c1e1900 */
[----:B-1----:R-:W-:-:S05]  /*02f0*/  @!P0 IMAD.WIDE R8, R15, 0x4, R8 ;  /* 0x000000040f088825 */ /* 0x002fca00078e0208 */
[----:B------:R-:W3:Y:S01]  /*0300*/  @!P0 LDG.E R14, desc[UR8][R8.64] ;  /* 0x00000008080e8981 */ /* 0x000ee2000c1e1900 */
[----:B------:R-:W0:Y:S01]  /*0310*/  S2UR UR5, SR_CgaCtaId ;  /* 0x00000000000579c3 */ /* 0x000e220000008800 */
[----:B------:R-:W-:Y:S02]  /*0320*/  UMOV UR4, 0x400 ;  /* 0x0000040000047882 */ /* 0x000fe40000000000 */
[----:B------:R-:W-:Y:S01]  /*0330*/  UIADD3 UR4, UPT, UPT, UR4, 0x400, URZ ;  /* 0x0000040004047890 */ /* 0x000fe2000fffe0ff */
[----:B------:R-:W-:-:S03]  /*0340*/  LEA R13, R2, R21, 0x2 ;  /* 0x00000015020d7211 */ /* 0x000fc600078e10ff */
[----:B0-----:R-:W-:-:S06]  /*0350*/  ULEA UR4, UR5, UR4, 0x18 ;  /* 0x0000000405047291 */ /* 0x001fcc000f8ec0ff */
[----:B------:R-:W-:-:S04]  /*0360*/  LEA R15, R0, UR4, 0x6 ;  /* 0x00000004000f7c11 */ /* 0x000fc8000f8e30ff */
[----:B------:R-:W-:Y:S01]  /*0370*/  LEA R15, R2, R15, 0x2 ;  /* 0x0000000f020f7211 */ /* 0x000fe200078e10ff */
[----:B------:R-:W-:Y:S01]  /*0380*/  UISETP.GE.AND UP0, UPT, UR7, 0x1, UPT ;  /* 0x000000010700788c */ /* 0x000fe2000bf06270 */
[----:B--2---:R0:W-:Y:S04]  /*0390*/  STS [R13], R12 ;  /* 0x0000000c0d007388 */ /* 0x0041e80000000800 */
[----:B---3--:R0:W-:Y:S01]  /*03a0*/  STS [R15], R14 ;  /* 0x0000000e0f007388 */ /* 0x0081e20000000800 */
[----:B------:R-:W-:Y:S06]  /*03b0*/  BAR.SYNC.DEFER_BLOCKING 0x0 ;  /* 0x0000000000007b1d */ /* 0x000fec0000010000 */
[----:B------:R-:W-:Y:S05]  /*03c0*/  BRA.U !UP0, `(.L_x_1) ;  /* 0x0000000508a47547 */ /* 0x000fea000b800000 */
[----:B------:R-:W-:Y:S01]  /*03d0*/  UISETP.GE.U32.AND UP0, UPT, UR7, 0x10, UPT ;  /* 0x000000100700788c */ /* 0x000fe2000bf06070 */
[----:B------:R-:W-:-:S08]  /*03e0*/  IMAD.MOV.U32 R24, RZ, RZ, RZ ;  /* 0x000000ffff187224 */ /* 0x000fd000078e00ff */
[----:B------:R-:W-:Y:S05]  /*03f0*/  BRA.U !UP0, `(.L_x_2) ;  /* 0x0000000108b47547 */ /* 0x000fea000b800000 */
[----:B------:R-:W-:Y:S01]  /*0400*/  MOV R26, R5 ;  /* 0x00000005001a7202 */ /* 0x000fe20000000f00 */
[----:B------:R-:W-:Y:S01]  /*0410*/  IMAD.MOV.U32 R24, RZ, RZ, R4 ;  /* 0x000000ffff187224 */ /* 0x000fe200078e0004 */
[----:B------:R-:W-:-:S07]  /*0420*/  MOV R25, R6 ;  /* 0x0000000600197202 */ /* 0x000fce0000000f00 */
.L_x_3:
[----:B------:R-:W-:Y:S01]  /*0430*/  LDS R8, [R26+-0x200] ;  /* 0xfffe00001a087984 */ /* 0x000fe20000000800 */
[----:B------:R-:W-:-:S03]  /*0440*/  IADD3 R24, PT, PT, R24, 0x10, RZ ;  /* 0x0000001018187810 */ /* 0x000fc60007ffe0ff */
[----:B0-----:R-:W0:Y:S01]  /*0450*/  LDS.128 R12, [R25+-0x20] ;  /* 0xffffe000190c7984 */ /* 0x001e220000000c00 */
[----:B------:R-:W-:-:S03]  /*0460*/  ISETP.NE.AND P0, PT, R24, RZ, PT ;  /* 0x000000ff1800720c */ /* 0x000fc60003f05270 */
[----:B------:R-:W1:Y:S04]  /*0470*/  LDS R11, [R26+-0x1c0] ;  /* 0xfffe40001a0b7984 */ /* 0x000e680000000800 */
[----:B------:R-:W2:Y:S04]  /*0480*/  LDS R9, [R26+-0x180] ;  /* 0xfffe80001a097984 */ /* 0x000ea80000000800 */
[----:B------:R-:W-:Y:S01]  /*0490*/  LDS R29, [R26+-0xc0] ;  /* 0xffff40001a1d7984 */ /* 0x000fe20000000800 */
[----:B0-----:R-:W-:-:S03]  /*04a0*/  FFMA R8, R12, R8, R27 ;  /* 0x000000080c087223 */ /* 0x001fc6000000001b */
[----:B------:R-:W0:Y:S01]  /*04b0*/  LDS R12, [R26+-0x140] ;  /* 0xfffec0001a0c7984 */ /* 0x000e220000000800 */
[----:B-1----:R-:W-:-:S03]  /*04c0*/  FFMA R8, R11, R13, R8 ;  /* 0x0000000d0b087223 */ /* 0x002fc60000000008 */
[----:B------:R-:W-:Y:S01]  /*04d0*/  LDS R13, [R26+-0x100] ;  /* 0xffff00001a0d7984 */ /* 0x000fe20000000800 */
[----:B--2---:R-:W-:-:S03]  /*04e0*/  FFMA R27, R9, R14, R8 ;  /* 0x0000000e091b7223 */ /* 0x004fc60000000008 */
[----:B------:R-:W1:Y:S01]  /*04f0*/  LDS.128 R8, [R25+-0x10] ;  /* 0xfffff00019087984 */ /* 0x000e620000000c00 */
[----:B0-----:R-:W-:-:S03]  /*0500*/  FFMA R27, R12, R15, R27 ;  /* 0x0000000f0c1b7223 */ /* 0x001fc6000000001b */
[----:B------:R-:W0:Y:S01]  /*0510*/  LDS R15, [R26+-0x80] ;  /* 0xffff80001a0f7984 */ /* 0x000e220000000800 */
[----:B-1----:R-:W-:-:S03]  /*0520*/  FFMA R12, R8, R13, R27 ;  /* 0x0000000d080c7223 */ /* 0x002fc6000000001b */
[----:B------:R-:W1:Y:S01]  /*0530*/  LDS R8, [R26+-0x40] ;  /* 0xffffc0001a087984 */ /* 0x000e620000000800 */
[----:B------:R-:W-:-:S03]  /*0540*/  FFMA R12, R29, R9, R12 ;  /* 0x000000091d0c7223 */ /* 0x000fc6000000000c */
[----:B------:R-:W-:Y:S04]  /*0550*/  LDS R9, [R26] ;  /* 0x000000001a097984 */ /* 0x000fe80000000800 */
[----:B------:R-:W-:Y:S01]  /*0560*/  LDS R29, [R26+0x40] ;  /* 0x000040001a1d7984 */ /* 0x000fe20000000800 */
[----:B0-----:R-:W-:-:S03]  /*0570*/  FFMA R27, R15, R10, R12 ;  /* 0x0000000a0f1b7223 */ /* 0x001fc6000000000c */
[----:B------:R-:W0:Y:S01]  /*0580*/  LDS.128 R12, [R25] ;  /* 0x00000000190c7984 */ /* 0x000e220000000c00 */
[----:B-1----:R-:W-:-:S03]  /*0590*/  FFMA R27, R8, R11, R27 ;  /* 0x0000000b081b7223 */ /* 0x002fc6000000001b */
[----:B------:R-:W1:Y:S01]  /*05a0*/  LDS R11, [R26+0x80] ;  /* 0x000080001a0b7984 */ /* 0x000e620000000800 */
[----:B0-----:R-:W-:-:S03]  /*05b0*/  FFMA R8, R12, R9, R27 ;  /* 0x000000090c087223 */ /* 0x001fc6000000001b */
[----:B------:R-:W0:Y:S01]  /*05c0*/  LDS R12, [R26+0xc0] ;  /* 0x0000c0001a0c7984 */ /* 0x000e220000000800 */
[----:B------:R-:W-:-:S03]  /*05d0*/  FFMA R8, R29, R13, R8 ;  /* 0x0000000d1d087223 */ /* 0x000fc60000000008 */
[----:B------:R-:W-:Y:S01]  /*05e0*/  LDS R13, [R26+0x100] ;  /* 0x000100001a0d7984 */ /* 0x000fe20000000800 */
[----:B-1----:R-:W-:-:S03]  /*05f0*/  FFMA R27, R11, R14, R8 ;  /* 0x0000000e0b1b7223 */ /* 0x002fc60000000008 */
[----:B------:R1:W2:Y:S02]  /*0600*/  LDS.128 R8, [R25+0x10] ;  /* 0x0000100019087984 */ /* 0x0002a40000000c00 */
[----:B-1----:R-:W-:Y:S01]  /*0610*/  IADD3 R25, PT, PT, R25, 0x40, RZ ;  /* 0x0000004019197810 */ /* 0x002fe20007ffe0ff */
[----:B0-----:R-:W-:Y:S02]  /*0620*/  FFMA R15, R12, R15, R27 ;  /* 0x0000000f0c0f7223 */ /* 0x001fe4000000001b */
[----:B------:R-:W0:Y:S04]  /*0630*/  LDS R27, [R26+0x140] ;  /* 0x000140001a1b7984 */ /* 0x000e280000000800 */
[----:B------:R-:W1:Y:S01]  /*0640*/  LDS R12, [R26+0x180] ;  /* 0x000180001a0c7984 */ /* 0x000e620000000800 */
[----:B--2---:R-:W-:-:S03]  /*0650*/  FFMA R8, R8, R13, R15 ;  /* 0x0000000d08087223 */ /* 0x004fc6000000000f */
[----:B------:R2:W3:Y:S02]  /*0660*/  LDS R13, [R26+0x1c0] ;  /* 0x0001c0001a0d7984 */ /* 0x0004e40000000800 */
[----:B--2---:R-:W-:Y:S02]  /*0670*/  VIADD R26, R26, 0x400 ;  /* 0x000004001a1a7836 */ /* 0x004fe40000000000 */
[----:B0-----:R-:W-:-:S04]  /*0680*/  FFMA R9, R27, R9, R8 ;  /* 0x000000091b097223 */ /* 0x001fc80000000008 */
[----:B-1----:R-:W-:-:S04]  /*0690*/  FFMA R10, R12, R10, R9 ;  /* 0x0000000a0c0a7223 */ /* 0x002fc80000000009 */
[----:B---3--:R-:W-:Y:S01]  /*06a0*/  FFMA R27, R13, R11, R10 ;  /* 0x0000000b0d1b7223 */ /* 0x008fe2000000000a */
[----:B------:R-:W-:Y:S06]  /*06b0*/  @P0 BRA `(.L_x_3) ;  /* 0xfffffffc005c0947 */ /* 0x000fec000383ffff */
[----:B------:R-:W-:-:S07]  /*06c0*/  MOV R24, R16 ;  /* 0x0000001000187202 */ /* 0x000fce0000000f00 */
.L_x_2:
[----:B------:R-:W-:-:S13]  /*06d0*/  ISETP.NE.AND P0, PT, R18, RZ, PT ;  /* 0x000000ff1200720c */ /* 0x000fda0003f05270 */
[----:B------:R-:W-:Y:S05]  /*06e0*/  @!P0 BRA `(.L_x_1) ;  /* 0x0000000000dc8947 */ /* 0x000fea0003800000 */
[----:B------:R-:W-:Y:S02]  /*06f0*/  IADD3 R8, PT, PT, R18, -0x1, RZ ;  /* 0xffffffff12087810 */ /* 0x000fe40007ffe0ff */
[----:B------:R-:W-:Y:S02]  /*0700*/  ISETP.NE.AND P1, PT, R17, RZ, PT ;  /* 0x000000ff1100720c */ /* 0x000fe40003f25270 */
[----:B------:R-:W-:-:S13]  /*0710*/  ISETP.GE.U32.AND P0, PT, R8, 0x7, PT ;  /* 0x000000070800780c */ /* 0x000fda0003f06070 */
[----:B------:R-:W-:Y:S05]  /*0720*/  @!P0 BRA `(.L_x_4) ;  /* 0x0000000000548947 */ /* 0x000fea0003800000 */
[C---:B------:R-:W-:Y:S01]  /*0730*/  IMAD R25, R24.reuse, 0x40, R19 ;  /* 0x0000004018197824 */ /* 0x040fe200078e0213 */
[C---:B------:R-:W-:Y:S02]  /*0740*/  LEA R26, R24.reuse, R21, 0x2 ;  /* 0x00000015181a7211 */ /* 0x040fe400078e10ff */
[----:B------:R-:W-:Y:S02]  /*0750*/  IADD3 R24, PT, PT, R24, 0x8, RZ ;  /* 0x0000000818187810 */ /* 0x000fe40007ffe0ff */
[----:B0-----:R-:W-:Y:S04]  /*0760*/  LDS R12, [R25] ;  /* 0x00000000190c7984 */ /* 0x001fe80000000800 */
[----:B------:R-:W0:Y:S04]  /*0770*/  LDS.128 R8, [R26] ;  /* 0x000000001a087984 */ /* 0x000e280000000c00 */
[----:B------:R-:W1:Y:S04]  /*0780*/  LDS R15, [R25+0x40] ;  /* 0x00004000190f7984 */ /* 0x000e680000000800 */
[----:B------:R-:W2:Y:S04]  /*0790*/  LDS R13, [R25+0x80] ;  /* 0x00008000190d7984 */ /* 0x000ea80000000800 */
[----:B------:R-:W-:Y:S01]  /*07a0*/  LDS R29, [R25+0x1c0] ;  /* 0x0001c000191d7984 */ /* 0x000fe20000000800 */
[----:B0-----:R-:W-:-:S03]  /*07b0*/  FFMA R12, R8, R12, R27 ;  /* 0x0000000c080c7223 */ /* 0x001fc6000000001b */
[----:B------:R-:W0:Y:S01]  /*07c0*/  LDS R8, [R25+0xc0] ;  /* 0x0000c00019087984 */ /* 0x000e220000000800 */
[----:B-1----:R-:W-:-:S03]  /*07d0*/  FFMA R12, R15, R9, R12 ;  /* 0x000000090f0c7223 */ /* 0x002fc6000000000c */
[----:B------:R-:W-:Y:S01]  /*07e0*/  LDS R9, [R25+0x100] ;  /* 0x0001000019097984 */ /* 0x000fe20000000800 */
[----:B--2---:R-:W-:-:S03]  /*07f0*/  FFMA R27, R13, R10, R12 ;  /* 0x0000000a0d1b7223 */ /* 0x004fc6000000000c */
[----:B------:R-:W1:Y:S01]  /*0800*/  LDS.128 R12, [R26+0x10] ;  /* 0x000010001a0c7984 */ /* 0x000e620000000c00 */
[----:B0-----:R-:W-:-:S03]  /*0810*/  FFMA R11, R8, R11, R27 ;  /* 0x0000000b080b7223 */ /* 0x001fc6000000001b */
[----:B------:R-:W0:Y:S04]  /*0820*/  LDS R27, [R25+0x140] ;  /* 0x00014000191b7984 */ /* 0x000e280000000800 */
[----:B------:R-:W2:Y:S01]  /*0830*/  LDS R8, [R25+0x180] ;  /* 0x0001800019087984 */ /* 0x000ea20000000800 */
[----:B-1----:R-:W-:-:S04]  /*0840*/  FFMA R12, R12, R9, R11 ;  /* 0x000000090c0c7223 */ /* 0x002fc8000000000b */
[----:B0-----:R-:W-:-:S04]  /*0850*/  FFMA R13, R27, R13, R12 ;  /* 0x0000000d1b0d7223 */ /* 0x001fc8000000000c */
[----:B--2---:R-:W-:-:S04]  /*0860*/  FFMA R8, R8, R14, R13 ;  /* 0x0000000e08087223 */ /* 0x004fc8000000000d */
[----:B------:R-:W-:-:S07]  /*0870*/  FFMA R27, R29, R15, R8 ;  /* 0x0000000f1d1b7223 */ /* 0x000fce0000000008 */
.L_x_4:
[----:B------:R-:W-:Y:S05]  /*0880*/  @!P1 BRA `(.L_x_1) ;  /* 0x0000000000749947 */ /* 0x000fea0003800000 */
[----:B------:R-:W-:Y:S01]  /*0890*/  VIADD R8, R17, 0xffffffff ;  /* 0xffffffff11087836 */ /* 0x000fe20000000000 */
[----:B------:R-:W-:-:S04]  /*08a0*/  ISETP.NE.AND P1, PT, R7, RZ, PT ;  /* 0x000000ff0700720c */ /* 0x000fc80003f25270 */
[----:B------:R-:W-:-:S13]  /*08b0*/  ISETP.GE.U32.AND P0, PT, R8, 0x3, PT ;  /* 0x000000030800780c */ /* 0x000fda0003f06070 */
[----:B------:R-:W-:Y:S05]  /*08c0*/  @!P0 BRA `(.L_x_5) ;  /* 0x0000000000308947 */ /* 0x000fea0003800000 */
[C---:B------:R-:W-:Y:S02]  /*08d0*/  LEA R8, R24.reuse, R21, 0x2 ;  /* 0x0000001518087211 */ /* 0x040fe400078e10ff */
[C---:B0-----:R-:W-:Y:S01]  /*08e0*/  LEA R12, R24.reuse, R19, 0x6 ;  /* 0x00000013180c7211 */ /* 0x041fe200078e30ff */
[----:B------:R-:W-:-:S03]  /*08f0*/  VIADD R24, R24, 0x4 ;  /* 0x0000000418187836 */ /* 0x000fc60000000000 */
[----:B------:R-:W-:Y:S04]  /*0900*/  LDS.128 R8, [R8] ;  /* 0x0000000008087984 */ /* 0x000fe80000000c00 */
[----:B------:R-:W0:Y:S04]  /*0910*/  LDS R13, [R12] ;  /* 0x000000000c0d7984 */ /* 0x000e280000000800 */
[----:B------:R-:W1:Y:S04]  /*0920*/  LDS R15, [R12+0x40] ;  /* 0x000040000c0f7984 */ /* 0x000e680000000800 */
[----:B------:R-:W2:Y:S04]  /*0930*/  LDS R26, [R12+0x80] ;  /* 0x000080000c1a7984 */ /* 0x000ea80000000800 */
[----:B------:R-:W3:Y:S01]  /*0940*/  LDS R25, [R12+0xc0] ;  /* 0x0000c0000c197984 */ /* 0x000ee20000000800 */
[----:B0-----:R-:W-:-:S04]  /*0950*/  FFMA R14, R8, R13, R27 ;  /* 0x0000000d080e7223 */ /* 0x001fc8000000001b */
[----:B-1----:R-:W-:-:S04]  /*0960*/  FFMA R9, R15, R9, R14 ;  /* 0x000000090f097223 */ /* 0x002fc8000000000e */
[----:B--2---:R-:W-:-:S04]  /*0970*/  FFMA R10, R26, R10, R9 ;  /* 0x0000000a1a0a7223 */ /* 0x004fc80000000009 */
[----:B---3--:R-:W-:-:S07]  /*0980*/  FFMA R27, R25, R11, R10 ;  /* 0x0000000b191b7223 */ /* 0x008fce000000000a */
.L_x_5:
[----:B------:R-:W-:Y:S05]  /*0990*/  @!P1 BRA `(.L_x_1) ;  /* 0x0000000000309947 */ /* 0x000fea0003800000 */
[C---:B------:R-:W-:Y:S02]  /*09a0*/  LEA R8, R24.reuse, R21, 0x2 ;  /* 0x0000001518087211 */ /* 0x040fe400078e10ff */
[----:B0-----:R-:W-:Y:S02]  /*09b0*/  LEA R13, R24, R19, 0x6 ;  /* 0x00000013180d7211 */ /* 0x001fe400078e30ff */
[----:B------:R-:W-:Y:S02]  /*09c0*/  ISETP.NE.AND P0, PT, R7, 0x1, PT ;  /* 0x000000010700780c */ /* 0x000fe40003f05270 */
[----:B------:R-:W-:Y:S04]  /*09d0*/  LDS.128 R8, [R8] ;  /* 0x0000000008087984 */ /* 0x000fe80000000c00 */
[----:B------:R-:W0:Y:S02]  /*09e0*/  LDS R12, [R13] ;  /* 0x000000000d0c7984 */ /* 0x000e240000000800 */
[----:B0-----:R-:W-:-:S05]  /*09f0*/  FFMA R27, R8, R12, R27 ;  /* 0x0000000c081b7223 */ /* 0x001fca000000001b */
[----:B------:R-:W-:Y:S05]  /*0a00*/  @!P0 BRA `(.L_x_1) ;  /* 0x0000000000148947 */ /* 0x000fea0003800000 */
[----:B------:R-:W-:Y:S01]  /*0a10*/  ISETP.NE.AND P0, PT, R7, 0x2, PT ;  /* 0x000000020700780c */ /* 0x000fe20003f05270 */
[----:B------:R-:W0:-:S12]  /*0a20*/  LDS R8, [R13+0x40] ;  /* 0x000040000d087984 */ /* 0x000e180000000800 */
[----:B------:R-:W1:Y:S01]  /*0a30*/  @P0 LDS R12, [R13+0x80] ;  /* 0x000080000d0c0984 */ /* 0x000e620000000800 */
[----:B0-----:R-:W-:-:S04]  /*0a40*/  FFMA R27, R8, R9, R27 ;  /* 0x00000009081b7223 */ /* 0x001fc8000000001b */
[----:B-1----:R-:W-:-:S07]  /*0a50*/  @P0 FFMA R27, R12, R10, R27 ;  /* 0x0000000a0c1b0223 */ /* 0x002fce000000001b */
.L_x_1:
[----:B------:R-:W-:Y:S01]  /*0a60*/  IADD3 R3, PT, PT, R3, 0x1, RZ ;  /* 0x0000000103037810 */ /* 0x000fe20007ffe0ff */
[----:B------:R-:W-:Y:S03]  /*0a70*/  BAR.SYNC.DEFER_BLOCKING 0x0 ;  /* 0x0000000000007b1d */ /* 0x000fe60000010000 */
[----:B------:R-:W-:-:S04]  /*0a80*/  I2FP.F32.U32 R9, R3 ;  /* 0x0000000300097245 */ /* 0x000fc80000201000 */
[----:B------:R-:W-:-:S13]  /*0a90*/  FSETP.GT.AND P0, PT, R20, R9, PT ;  /* 0x000000091400720b */ /* 0x000fda0003f04000 */
[----:B------:R-:W-:Y:S05]  /*0aa0*/  @P0 BRA `(.L_x_6) ;  /* 0xfffffff400d00947 */ /* 0x000fea000383ffff */
.L_x_0:
[----:B------:R-:W1:Y:S01]  /*0ab0*/  LDCU UR4, c[0x0][0x3a0] ;  /* 0x00007400ff0477ac */ /* 0x000e620008000800 */
[----:B------:R-:W2:Y:S01]  /*0ac0*/  LDCU UR5, c[0x0][0x398] ;  /* 0x00007300ff0577ac */ /* 0x000ea20008000800 */
[----:B-1----:R-:W-:-:S04]  /*0ad0*/  ISETP.GE.AND P0, PT, R22, UR4, PT ;  /* 0x0000000416007c0c */ /* 0x002fc8000bf06270 */
[----:B--2---:R-:W-:-:S13]  /*0ae0*/  ISETP.GE.OR P0, PT, R23, UR5, P0 ;  /* 0x0000000517007c0c */ /* 0x004fda0008706670 */
[----:B------:R-:W-:Y:S05]  /*0af0*/  @P0 EXIT ;  /* 0x000000000000094d */ /* 0x000fea0003800000 */
[----:B------:R-:W1:Y:S01]  /*0b00*/  LDC.64 R2, c[0x0][0x390] ;  /* 0x0000e400ff027b82 */ /* 0x000e620000000a00 */
[----:B------:R-:W-:-:S04]  /*0b10*/  IMAD R23, R23, UR4, R22 ;  /* 0x0000000417177c24 */ /* 0x000fc8000f8e0216 */
[----:B-1----:R-:W-:-:S05]  /*0b20*/  IMAD.WIDE.U32 R2, R23, 0x4, R2 ;  /* 0x0000000417027825 */ /* 0x002fca00078e0002 */
[----:B------:R-:W-:Y:S01]  /*0b30*/  STG.E desc[UR8][R2.64], R27 ;  /* 0x0000001b02007986 */ /* 0x000fe2000c101908 */
[----:B------:R-:W-:Y:S05]  /*0b40*/  EXIT ;  /* 0x000000000000794d */ /* 0x000fea0003800000 */
.L_x_7:
[----:B------:R-:W-:-:S00]  /*0b50*/  BRA `(.L_x_7) ;  /* 0xfffffffc00fc7947 */ /* 0x000fc0000383ffff */
[----:B------:R-:W-:-:S00]  /*0b60*/  NOP ;  /* 0x0000000000007918 */ /* 0x000fc00000000000 */
        /* <DEDUP_REMOVED lines=9> */
.L_x_8:


//--------------------- .nv.shared._Z17tiledMatmulKernelPfS_S_iii --------------------------
	.section	.nv.shared._Z17tiledMatmulKernelPfS_S_iii,"aw",@nobits
	.sectionflags	@""
	.align	4
.nv.shared._Z17tiledMatmulKernelPfS_S_iii:
	.zero		3072


//--------------------- .nv.shared.reserved.0     --------------------------
	.section	.nv.shared.reserved.0,"aw",@nobits
	.weak		__nv_reservedSMEM_offset_0_alias
	.size		__nv_reservedSMEM_offset_0_alias, 0, 64
	.other		__nv_reservedSMEM_offset_0_alias,@"STO_CUDA_RESERVED_SHARED STV_DEFAULT"
__nv_reservedSMEM_offset_0_alias:
	.zero		0
	.zero		64


//--------------------- .nv.constant0._Z17tiledMatmulKernelPfS_S_iii --------------------------
	.section	.nv.constant0._Z17tiledMatmulKernelPfS_S_iii,"a",@progbits
	.sectionflags	@""
	.align	4
.nv.constant0._Z17tiledMatmulKernelPfS_S_iii:
	.zero		932


//--------------------- SYMBOLS --------------------------

	.type		.nv.reservedSmem.offset0,@object
	.size		.nv.reservedSmem.offset0,0x4
	.type		.nv.reservedSmem.cap,@object
	.size		.nv.reservedSmem.cap,0x4
